//
// Generated by NVIDIA NVVM Compiler
//
// Compiler Build ID: CL-36424714
// Cuda compilation tools, release 13.0, V13.0.88
// Based on NVVM 20.0.0
//

.version 9.0
.target sm_100
.address_size 64

	// .globl	_Z28matrix_transpose_kernel_bf16PKfPfii

.visible .entry _Z28matrix_transpose_kernel_bf16PKfPfii(
	.param .u64 .ptr .align 1 _Z28matrix_transpose_kernel_bf16PKfPfii_param_0,
	.param .u64 .ptr .align 1 _Z28matrix_transpose_kernel_bf16PKfPfii_param_1,
	.param .u32 _Z28matrix_transpose_kernel_bf16PKfPfii_param_2,
	.param .u32 _Z28matrix_transpose_kernel_bf16PKfPfii_param_3
)
{
	.reg .pred 	%p<13>;
	.reg .b16 	%rs<146>;
	.reg .b32 	%r<43>;
	.reg .b32 	%f<112>;
	.reg .b64 	%rd<16>;

	ld.param.u64 	%rd4, [_Z28matrix_transpose_kernel_bf16PKfPfii_param_0];
	ld.param.u64 	%rd3, [_Z28matrix_transpose_kernel_bf16PKfPfii_param_1];
	ld.param.u32 	%r24, [_Z28matrix_transpose_kernel_bf16PKfPfii_param_2];
	ld.param.u32 	%r25, [_Z28matrix_transpose_kernel_bf16PKfPfii_param_3];
	cvta.to.global.u64 	%rd1, %rd4;
	mov.u32 	%r26, %ctaid.y;
	mov.u32 	%r27, %ntid.y;
	mov.u32 	%r28, %tid.y;
	mad.lo.s32 	%r1, %r26, %r27, %r28;
	mov.u32 	%r29, %ctaid.x;
	mov.u32 	%r30, %ntid.x;
	mov.u32 	%r31, %tid.x;
	mad.lo.s32 	%r2, %r29, %r30, %r31;
	setp.ge.s32 	%p1, %r1, %r25;
	setp.ge.s32 	%p2, %r2, %r24;
	or.pred  	%p3, %p2, %p1;
	@%p3 bra 	$L__BB0_15;
	setp.lt.s32 	%p4, %r24, 1;
	mov.f32 	%f111, 0f00000000;
	@%p4 bra 	$L__BB0_14;
	mul.lo.s32 	%r3, %r24, %r2;
	and.b32  	%r4, %r24, 15;
	setp.lt.u32 	%p5, %r24, 16;
	mov.f32 	%f111, 0f00000000;
	mov.b32 	%r39, 0;
	@%p5 bra 	$L__BB0_5;
	and.b32  	%r39, %r24, 2147483632;
	neg.s32 	%r37, %r39;
	add.s64 	%rd2, %rd1, 32;
	mov.f32 	%f111, 0f00000000;
	mov.u32 	%r36, %r3;
$L__BB0_4:
	.pragma "nounroll";
	mul.wide.s32 	%rd5, %r36, 4;
	add.s64 	%rd6, %rd2, %rd5;
	ld.global.f32 	%f18, [%rd6+-32];
	// begin inline asm
	{  cvt.rn.bf16.f32 %rs1, %f18;}

	// end inline asm
	// begin inline asm
	{ mul.bf16 %rs2,%rs1,%rs1; }

	// end inline asm
	// begin inline asm
	{ cvt.f32.bf16 %f19, %rs2;}

	// end inline asm
	add.f32 	%f50, %f111, %f19;
	ld.global.f32 	%f20, [%rd6+-28];
	// begin inline asm
	{  cvt.rn.bf16.f32 %rs6, %f20;}

	// end inline asm
	// begin inline asm
	{ mul.bf16 %rs7,%rs6,%rs6; }

	// end inline asm
	// begin inline asm
	{ cvt.f32.bf16 %f21, %rs7;}

	// end inline asm
	add.f32 	%f51, %f50, %f21;
	ld.global.f32 	%f22, [%rd6+-24];
	// begin inline asm
	{  cvt.rn.bf16.f32 %rs11, %f22;}

	// end inline asm
	// begin inline asm
	{ mul.bf16 %rs12,%rs11,%rs11; }

	// end inline asm
	// begin inline asm
	{ cvt.f32.bf16 %f23, %rs12;}

	// end inline asm
	add.f32 	%f52, %f51, %f23;
	ld.global.f32 	%f24, [%rd6+-20];
	// begin inline asm
	{  cvt.rn.bf16.f32 %rs16, %f24;}

	// end inline asm
	// begin inline asm
	{ mul.bf16 %rs17,%rs16,%rs16; }

	// end inline asm
	// begin inline asm
	{ cvt.f32.bf16 %f25, %rs17;}

	// end inline asm
	add.f32 	%f53, %f52, %f25;
	ld.global.f32 	%f26, [%rd6+-16];
	// begin inline asm
	{  cvt.rn.bf16.f32 %rs21, %f26;}

	// end inline asm
	// begin inline asm
	{ mul.bf16 %rs22,%rs21,%rs21; }

	// end inline asm
	// begin inline asm
	{ cvt.f32.bf16 %f27, %rs22;}

	// end inline asm
	add.f32 	%f54, %f53, %f27;
	ld.global.f32 	%f28, [%rd6+-12];
	// begin inline asm
	{  cvt.rn.bf16.f32 %rs26, %f28;}

	// end inline asm
	// begin inline asm
	{ mul.bf16 %rs27,%rs26,%rs26; }

	// end inline asm
	// begin inline asm
	{ cvt.f32.bf16 %f29, %rs27;}

	// end inline asm
	add.f32 	%f55, %f54, %f29;
	ld.global.f32 	%f30, [%rd6+-8];
	// begin inline asm
	{  cvt.rn.bf16.f32 %rs31, %f30;}

	// end inline asm
	// begin inline asm
	{ mul.bf16 %rs32,%rs31,%rs31; }

	// end inline asm
	// begin inline asm
	{ cvt.f32.bf16 %f31, %rs32;}

	// end inline asm
	add.f32 	%f56, %f55, %f31;
	ld.global.f32 	%f32, [%rd6+-4];
	// begin inline asm
	{  cvt.rn.bf16.f32 %rs36, %f32;}

	// end inline asm
	// begin inline asm
	{ mul.bf16 %rs37,%rs36,%rs36; }

	// end inline asm
	// begin inline asm
	{ cvt.f32.bf16 %f33, %rs37;}

	// end inline asm
	add.f32 	%f57, %f56, %f33;
	ld.global.f32 	%f34, [%rd6];
	// begin inline asm
	{  cvt.rn.bf16.f32 %rs41, %f34;}

	// end inline asm
	// begin inline asm
	{ mul.bf16 %rs42,%rs41,%rs41; }

	// end inline asm
	// begin inline asm
	{ cvt.f32.bf16 %f35, %rs42;}

	// end inline asm
	add.f32 	%f58, %f57, %f35;
	ld.global.f32 	%f36, [%rd6+4];
	// begin inline asm
	{  cvt.rn.bf16.f32 %rs46, %f36;}

	// end inline asm
	// begin inline asm
	{ mul.bf16 %rs47,%rs46,%rs46; }

	// end inline asm
	// begin inline asm
	{ cvt.f32.bf16 %f37, %rs47;}

	// end inline asm
	add.f32 	%f59, %f58, %f37;
	ld.global.f32 	%f38, [%rd6+8];
	// begin inline asm
	{  cvt.rn.bf16.f32 %rs51, %f38;}

	// end inline asm
	// begin inline asm
	{ mul.bf16 %rs52,%rs51,%rs51; }

	// end inline asm
	// begin inline asm
	{ cvt.f32.bf16 %f39, %rs52;}

	// end inline asm
	add.f32 	%f60, %f59, %f39;
	ld.global.f32 	%f40, [%rd6+12];
	// begin inline asm
	{  cvt.rn.bf16.f32 %rs56, %f40;}

	// end inline asm
	// begin inline asm
	{ mul.bf16 %rs57,%rs56,%rs56; }

	// end inline asm
	// begin inline asm
	{ cvt.f32.bf16 %f41, %rs57;}

	// end inline asm
	add.f32 	%f61, %f60, %f41;
	ld.global.f32 	%f42, [%rd6+16];
	// begin inline asm
	{  cvt.rn.bf16.f32 %rs61, %f42;}

	// end inline asm
	// begin inline asm
	{ mul.bf16 %rs62,%rs61,%rs61; }

	// end inline asm
	// begin inline asm
	{ cvt.f32.bf16 %f43, %rs62;}

	// end inline asm
	add.f32 	%f62, %f61, %f43;
	ld.global.f32 	%f44, [%rd6+20];
	// begin inline asm
	{  cvt.rn.bf16.f32 %rs66, %f44;}

	// end inline asm
	// begin inline asm
	{ mul.bf16 %rs67,%rs66,%rs66; }

	// end inline asm
	// begin inline asm
	{ cvt.f32.bf16 %f45, %rs67;}

	// end inline asm
	add.f32 	%f63, %f62, %f45;
	ld.global.f32 	%f46, [%rd6+24];
	// begin inline asm
	{  cvt.rn.bf16.f32 %rs71, %f46;}

	// end inline asm
	// begin inline asm
	{ mul.bf16 %rs72,%rs71,%rs71; }

	// end inline asm
	// begin inline asm
	{ cvt.f32.bf16 %f47, %rs72;}

	// end inline asm
	add.f32 	%f64, %f63, %f47;
	ld.global.f32 	%f48, [%rd6+28];
	// begin inline asm
	{  cvt.rn.bf16.f32 %rs76, %f48;}

	// end inline asm
	// begin inline asm
	{ mul.bf16 %rs77,%rs76,%rs76; }

	// end inline asm
	// begin inline asm
	{ cvt.f32.bf16 %f49, %rs77;}

	// end inline asm
	add.f32 	%f111, %f64, %f49;
	add.s32 	%r37, %r37, 16;
	add.s32 	%r36, %r36, 16;
	setp.ne.s32 	%p6, %r37, 0;
	@%p6 bra 	$L__BB0_4;
$L__BB0_5:
	setp.eq.s32 	%p7, %r4, 0;
	@%p7 bra 	$L__BB0_14;
	and.b32  	%r12, %r24, 7;
	setp.lt.u32 	%p8, %r4, 8;
	@%p8 bra 	$L__BB0_8;
	add.s32 	%r33, %r39, %r3;
	mul.wide.s32 	%rd7, %r33, 4;
	add.s64 	%rd8, %rd1, %rd7;
	ld.global.f32 	%f66, [%rd8];
	// begin inline asm
	{  cvt.rn.bf16.f32 %rs81, %f66;}

	// end inline asm
	// begin inline asm
	{ mul.bf16 %rs82,%rs81,%rs81; }

	// end inline asm
	// begin inline asm
	{ cvt.f32.bf16 %f67, %rs82;}

	// end inline asm
	add.f32 	%f82, %f111, %f67;
	ld.global.f32 	%f68, [%rd8+4];
	// begin inline asm
	{  cvt.rn.bf16.f32 %rs86, %f68;}

	// end inline asm
	// begin inline asm
	{ mul.bf16 %rs87,%rs86,%rs86; }

	// end inline asm
	// begin inline asm
	{ cvt.f32.bf16 %f69, %rs87;}

	// end inline asm
	add.f32 	%f83, %f82, %f69;
	ld.global.f32 	%f70, [%rd8+8];
	// begin inline asm
	{  cvt.rn.bf16.f32 %rs91, %f70;}

	// end inline asm
	// begin inline asm
	{ mul.bf16 %rs92,%rs91,%rs91; }

	// end inline asm
	// begin inline asm
	{ cvt.f32.bf16 %f71, %rs92;}

	// end inline asm
	add.f32 	%f84, %f83, %f71;
	ld.global.f32 	%f72, [%rd8+12];
	// begin inline asm
	{  cvt.rn.bf16.f32 %rs96, %f72;}

	// end inline asm
	// begin inline asm
	{ mul.bf16 %rs97,%rs96,%rs96; }

	// end inline asm
	// begin inline asm
	{ cvt.f32.bf16 %f73, %rs97;}

	// end inline asm
	add.f32 	%f85, %f84, %f73;
	ld.global.f32 	%f74, [%rd8+16];
	// begin inline asm
	{  cvt.rn.bf16.f32 %rs101, %f74;}

	// end inline asm
	// begin inline asm
	{ mul.bf16 %rs102,%rs101,%rs101; }

	// end inline asm
	// begin inline asm
	{ cvt.f32.bf16 %f75, %rs102;}

	// end inline asm
	add.f32 	%f86, %f85, %f75;
	ld.global.f32 	%f76, [%rd8+20];
	// begin inline asm
	{  cvt.rn.bf16.f32 %rs106, %f76;}

	// end inline asm
	// begin inline asm
	{ mul.bf16 %rs107,%rs106,%rs106; }

	// end inline asm
	// begin inline asm
	{ cvt.f32.bf16 %f77, %rs107;}

	// end inline asm
	add.f32 	%f87, %f86, %f77;
	ld.global.f32 	%f78, [%rd8+24];
	// begin inline asm
	{  cvt.rn.bf16.f32 %rs111, %f78;}

	// end inline asm
	// begin inline asm
	{ mul.bf16 %rs112,%rs111,%rs111; }

	// end inline asm
	// begin inline asm
	{ cvt.f32.bf16 %f79, %rs112;}

	// end inline asm
	add.f32 	%f88, %f87, %f79;
	ld.global.f32 	%f80, [%rd8+28];
	// begin inline asm
	{  cvt.rn.bf16.f32 %rs116, %f80;}

	// end inline asm
	// begin inline asm
	{ mul.bf16 %rs117,%rs116,%rs116; }

	// end inline asm
	// begin inline asm
	{ cvt.f32.bf16 %f81, %rs117;}

	// end inline asm
	add.f32 	%f111, %f88, %f81;
	add.s32 	%r39, %r39, 8;
$L__BB0_8:
	setp.eq.s32 	%p9, %r12, 0;
	@%p9 bra 	$L__BB0_14;
	and.b32  	%r15, %r24, 3;
	setp.lt.u32 	%p10, %r12, 4;
	@%p10 bra 	$L__BB0_11;
	add.s32 	%r34, %r39, %r3;
	mul.wide.s32 	%rd9, %r34, 4;
	add.s64 	%rd10, %rd1, %rd9;
	ld.global.f32 	%f90, [%rd10];
	// begin inline asm
	{  cvt.rn.bf16.f32 %rs121, %f90;}

	// end inline asm
	// begin inline asm
	{ mul.bf16 %rs122,%rs121,%rs121; }

	// end inline asm
	// begin inline asm
	{ cvt.f32.bf16 %f91, %rs122;}

	// end inline asm
	add.f32 	%f98, %f111, %f91;
	ld.global.f32 	%f92, [%rd10+4];
	// begin inline asm
	{  cvt.rn.bf16.f32 %rs126, %f92;}

	// end inline asm
	// begin inline asm
	{ mul.bf16 %rs127,%rs126,%rs126; }

	// end inline asm
	// begin inline asm
	{ cvt.f32.bf16 %f93, %rs127;}

	// end inline asm
	add.f32 	%f99, %f98, %f93;
	ld.global.f32 	%f94, [%rd10+8];
	// begin inline asm
	{  cvt.rn.bf16.f32 %rs131, %f94;}

	// end inline asm
	// begin inline asm
	{ mul.bf16 %rs132,%rs131,%rs131; }

	// end inline asm
	// begin inline asm
	{ cvt.f32.bf16 %f95, %rs132;}

	// end inline asm
	add.f32 	%f100, %f99, %f95;
	ld.global.f32 	%f96, [%rd10+12];
	// begin inline asm
	{  cvt.rn.bf16.f32 %rs136, %f96;}

	// end inline asm
	// begin inline asm
	{ mul.bf16 %rs137,%rs136,%rs136; }

	// end inline asm
	// begin inline asm
	{ cvt.f32.bf16 %f97, %rs137;}

	// end inline asm
	add.f32 	%f111, %f100, %f97;
	add.s32 	%r39, %r39, 4;
$L__BB0_11:
	setp.eq.s32 	%p11, %r15, 0;
	@%p11 bra 	$L__BB0_14;
	add.s32 	%r42, %r39, %r3;
	neg.s32 	%r41, %r15;
$L__BB0_13:
	.pragma "nounroll";
	mul.wide.s32 	%rd11, %r42, 4;
	add.s64 	%rd12, %rd1, %rd11;
	ld.global.f32 	%f101, [%rd12];
	// begin inline asm
	{  cvt.rn.bf16.f32 %rs141, %f101;}

	// end inline asm
	// begin inline asm
	{ mul.bf16 %rs142,%rs141,%rs141; }

	// end inline asm
	// begin inline asm
	{ cvt.f32.bf16 %f102, %rs142;}

	// end inline asm
	add.f32 	%f111, %f111, %f102;
	add.s32 	%r42, %r42, 1;
	add.s32 	%r41, %r41, 1;
	setp.ne.s32 	%p12, %r41, 0;
	@%p12 bra 	$L__BB0_13;
$L__BB0_14:
	mad.lo.s32 	%r35, %r25, %r1, %r2;
	cvta.to.global.u64 	%rd13, %rd3;
	mul.wide.s32 	%rd14, %r35, 4;
	add.s64 	%rd15, %rd13, %rd14;
	st.global.f32 	[%rd15], %f111;
$L__BB0_15:
	ret;

}


// ===== COMPILED SASS (sm_100) =====

	.target	sm_100

	.elftype	@"ET_EXEC"


//--------------------- .note.nv.tkinfo           --------------------------
	.section	.note.nv.tkinfo,"",@"SHT_NOTE"
	.sectionflags	@"SHF_NOTE_NV_TKINFO"
	.tkinfo
        /*0018*/ 	.word	0x00000002
        /*0030*/ 	.string	""
        /*0030*/ 	.string	"ptxas"
        /*0030*/ 	.string	"Cuda compilation tools, release 13.0, V13.0.88"
        /*0030*/ 	.string	"Build cuda_13.0.r13.0/compiler.36424714_0"
        /*0030*/ 	.string	"-arch sm_100 -m 64 "



//--------------------- .note.nv.cuinfo           --------------------------
	.section	.note.nv.cuinfo,"",@"SHT_NOTE"
	.sectionflags	@"SHF_NOTE_NV_CUINFO"
        /*0018*/ 	.short	0x0002
        /*001a*/ 	.short	0x0064
        /*001c*/ 	.short	0x0082
	.zero		2


//--------------------- .nv.info                  --------------------------
	.section	.nv.info,"",@"SHT_CUDA_INFO"
	.align	4


	//----- nvinfo : EIATTR_REGCOUNT
	.align		4
        /*0000*/ 	.byte	0x04, 0x2f
        /*0002*/ 	.short	(.L_1 - .L_0)
	.align		4
.L_0:
        /*0004*/ 	.word	index@(_Z28matrix_transpose_kernel_bf16PKfPfii)
        /*0008*/ 	.word	0x0000001a


	//----- nvinfo : EIATTR_FRAME_SIZE
	.align		4
.L_1:
        /*000c*/ 	.byte	0x04, 0x11
        /*000e*/ 	.short	(.L_3 - .L_2)
	.align		4
.L_2:
        /*0010*/ 	.word	index@(_Z28matrix_transpose_kernel_bf16PKfPfii)
        /*0014*/ 	.word	0x00000000


	//----- nvinfo : EIATTR_MIN_STACK_SIZE
	.align		4
.L_3:
        /*0018*/ 	.byte	0x04, 0x12
        /*001a*/ 	.short	(.L_5 - .L_4)
	.align		4
.L_4:
        /*001c*/ 	.word	index@(_Z28matrix_transpose_kernel_bf16PKfPfii)
        /*0020*/ 	.word	0x00000000
.L_5:


//--------------------- .nv.compat                --------------------------
	.section	.nv.compat,"",@"SHT_CUDA_COMPAT_INFO"
	.align	4
        /*0000*/ 	.byte	0x02, 0x09, 0x00, 0x00, 0x02, 0x02, 0x01, 0x00, 0x02, 0x05, 0x05, 0x00, 0x03, 0x07, 0x01, 0x01
        /*0010*/ 	.byte	0x02, 0x03, 0x00, 0x00, 0x02, 0x06, 0x01, 0x00, 0x04, 0x0b, 0x08, 0x00, 0x09, 0x00, 0x00, 0x00
        /*0020*/ 	.byte	0x00, 0x00, 0x00, 0x00


//--------------------- .nv.info._Z28matrix_transpose_kernel_bf16PKfPfii --------------------------
	.section	.nv.info._Z28matrix_transpose_kernel_bf16PKfPfii,"",@"SHT_CUDA_INFO"
	.sectionflags	@""
	.align	4


	//----- nvinfo : EIATTR_CUDA_API_VERSION
	.align		4
        /*0000*/ 	.byte	0x04, 0x37
        /*0002*/ 	.short	(.L_7 - .L_6)
.L_6:
        /*0004*/ 	.word	0x00000082


	//----- nvinfo : EIATTR_KPARAM_INFO
	.align		4
.L_7:
        /*0008*/ 	.byte	0x04, 0x17
        /*000a*/ 	.short	(.L_9 - .L_8)
.L_8:
        /*000c*/ 	.word	0x00000000
        /*0010*/ 	.short	0x0003
        /*0012*/ 	.short	0x0014
        /*0014*/ 	.byte	0x00, 0xf0, 0x11, 0x00


	//----- nvinfo : EIATTR_KPARAM_INFO
	.align		4
.L_9:
        /*0018*/ 	.byte	0x04, 0x17
        /*001a*/ 	.short	(.L_11 - .L_10)
.L_10:
        /*001c*/ 	.word	0x00000000
        /*0020*/ 	.short	0x0002
        /*0022*/ 	.short	0x0010
        /*0024*/ 	.byte	0x00, 0xf0, 0x11, 0x00


	//----- nvinfo : EIATTR_KPARAM_INFO
	.align		4
.L_11:
        /*0028*/ 	.byte	0x04, 0x17
        /*002a*/ 	.short	(.L_13 - .L_12)
.L_12:
        /*002c*/ 	.word	0x00000000
        /*0030*/ 	.short	0x0001
        /*0032*/ 	.short	0x0008
        /*0034*/ 	.byte	0x00, 0xf5, 0x21, 0x00


	//----- nvinfo : EIATTR_KPARAM_INFO
	.align		4
.L_13:
        /*0038*/ 	.byte	0x04, 0x17
        /*003a*/ 	.short	(.L_15 - .L_14)
.L_14:
        /*003c*/ 	.word	0x00000000
        /*0040*/ 	.short	0x0000
        /*0042*/ 	.short	0x0000
        /*0044*/ 	.byte	0x00, 0xf5, 0x21, 0x00


	//----- nvinfo : EIATTR_SPARSE_MMA_MASK
	.align		4
.L_15:
        /*0048*/ 	.byte	0x03, 0x50
        /*004a*/ 	.short	0x0000


	//----- nvinfo : EIATTR_MAXREG_COUNT
	.align		4
        /*004c*/ 	.byte	0x03, 0x1b
        /*004e*/ 	.short	0x00ff


	//----- nvinfo : EIATTR_MERCURY_ISA_VERSION
	.align		4
        /*0050*/ 	.byte	0x03, 0x5f
        /*0052*/ 	.short	0x0101


	//----- nvinfo : EIATTR_VRC_CTA_INIT_COUNT
	.align		4
        /*0054*/ 	.byte	0x02, 0x4a
	.zero		1
	.zero		1


	//----- nvinfo : EIATTR_EXIT_INSTR_OFFSETS
	.align		4
        /*0058*/ 	.byte	0x04, 0x1c
        /*005a*/ 	.short	(.L_17 - .L_16)


	//   ....[0]....
.L_16:
        /*005c*/ 	.word	0x000000c0


	//   ....[1]....
        /*0060*/ 	.word	0x00000eb0


	//----- nvinfo : EIATTR_CBANK_PARAM_SIZE
	.align		4
.L_17:
        /*0064*/ 	.byte	0x03, 0x19
        /*0066*/ 	.short	0x0018


	//----- nvinfo : EIATTR_PARAM_CBANK
	.align		4
        /*0068*/ 	.byte	0x04, 0x0a
        /*006a*/ 	.short	(.L_19 - .L_18)
	.align		4
.L_18:
        /*006c*/ 	.word	index@(.nv.constant0._Z28matrix_transpose_kernel_bf16PKfPfii)
        /*0070*/ 	.short	0x0380
        /*0072*/ 	.short	0x0018


	//----- nvinfo : EIATTR_SW_WAR
	.align		4
.L_19:
        /*0074*/ 	.byte	0x04, 0x36
        /*0076*/ 	.short	(.L_21 - .L_20)
.L_20:
        /*0078*/ 	.word	0x00000008
.L_21:


//--------------------- .nv.callgraph             --------------------------
	.section	.nv.callgraph,"",@"SHT_CUDA_CALLGRAPH"
	.align	4
	.sectionentsize	8
	.align		4
        /*0000*/ 	.word	0x00000000
	.align		4
        /*0004*/ 	.word	0xffffffff
	.align		4
        /*0008*/ 	.word	0x00000000
	.align		4
        /*000c*/ 	.word	0xfffffffe
	.align		4
        /*0010*/ 	.word	0x00000000
	.align		4
        /*0014*/ 	.word	0xfffffffd
	.align		4
        /*0018*/ 	.word	0x00000000
	.align		4
        /*001c*/ 	.word	0xfffffffc


//--------------------- .text._Z28matrix_transpose_kernel_bf16PKfPfii --------------------------
	.section	.text._Z28matrix_transpose_kernel_bf16PKfPfii,"ax",@progbits
	.align	128
        .global         _Z28matrix_transpose_kernel_bf16PKfPfii
        .type           _Z28matrix_transpose_kernel_bf16PKfPfii,@function
        .size           _Z28matrix_transpose_kernel_bf16PKfPfii,(.L_x_7 - _Z28matrix_transpose_kernel_bf16PKfPfii)
        .other          _Z28matrix_transpose_kernel_bf16PKfPfii,@"STO_CUDA_ENTRY STV_DEFAULT"
_Z28matrix_transpose_kernel_bf16PKfPfii:
.text._Z28matrix_transpose_kernel_bf16PKfPfii:
[----:B------:R-:W-:Y:S01]  /*0000*/  LDC R1, c[0x0][0x37c] ;  /* 0x0000df00ff017b82 */ /* 0x000fe20000000800 */
[----:B------:R-:W0:Y:S07]  /*0010*/  S2R R3, SR_TID.Y ;  /* 0x0000000000037919 */ /* 0x000e2e0000002200 */
[----:B------:R-:W0:Y:S01]  /*0020*/  S2UR UR4, SR_CTAID.Y ;  /* 0x00000000000479c3 */ /* 0x000e220000002600 */
[----:B------:R-:W1:Y:S01]  /*0030*/  LDCU.64 UR12, c[0x0][0x390] ;  /* 0x00007200ff0c77ac */ /* 0x000e620008000a00 */
[----:B------:R-:W2:Y:S06]  /*0040*/  S2R R0, SR_TID.X ;  /* 0x0000000000007919 */ /* 0x000eac0000002100 */
[----:B------:R-:W0:Y:S08]  /*0050*/  LDC R4, c[0x0][0x364] ;  /* 0x0000d900ff047b82 */ /* 0x000e300000000800 */
[----:B------:R-:W2:Y:S08]  /*0060*/  S2UR UR5, SR_CTAID.X ;  /* 0x00000000000579c3 */ /* 0x000eb00000002500 */
[----:B------:R-:W2:Y:S01]  /*0070*/  LDC R5, c[0x0][0x360] ;  /* 0x0000d800ff057b82 */ /* 0x000ea20000000800 */
[----:B0-----:R-:W-:-:S05]  /*0080*/  IMAD R4, R4, UR4, R3 ;  /* 0x0000000404047c24 */ /* 0x001fca000f8e0203 */
[----:B-1----:R-:W-:Y:S01]  /*0090*/  ISETP.GE.AND P0, PT, R4, UR13, PT ;  /* 0x0000000d04007c0c */ /* 0x002fe2000bf06270 */
[----:B--2---:R-:W-:-:S05]  /*00a0*/  IMAD R5, R5, UR5, R0 ;  /* 0x0000000505057c24 */ /* 0x004fca000f8e0200 */
[----:B------:R-:W-:-:S13]  /*00b0*/  ISETP.GE.OR P0, PT, R5, UR12, P0 ;  /* 0x0000000c05007c0c */ /* 0x000fda0008706670 */
[----:B------:R-:W-:Y:S05]  /*00c0*/  @P0 EXIT ;  /* 0x000000000000094d */ /* 0x000fea0003800000 */
[----:B------:R-:W-:Y:S01]  /*00d0*/  UISETP.GE.AND UP0, UPT, UR12, 0x1, UPT ;  /* 0x000000010c00788c */ /* 0x000fe2000bf06270 */
[----:B------:R-:W-:Y:S01]  /*00e0*/  HFMA2 R0, -RZ, RZ, 0, 0 ;  /* 0x00000000ff007431 */ /* 0x000fe200000001ff */
[----:B------:R-:W0:Y:S07]  /*00f0*/  LDCU.64 UR10, c[0x0][0x358] ;  /* 0x00006b00ff0a77ac */ /* 0x000e2e0008000a00 */
[----:B------:R-:W-:Y:S05]  /*0100*/  BRA.U !UP0, `(.L_x_0) ;  /* 0x0000000d08587547 */ /* 0x000fea000b800000 */
[----:B------:R-:W-:Y:S02]  /*0110*/  UISETP.GE.U32.AND UP1, UPT, UR12, 0x10, UPT ;  /* 0x000000100c00788c */ /* 0x000fe4000bf26070 */
[----:B------:R-:W-:Y:S01]  /*0120*/  IMAD R6, R5, UR12, RZ ;  /* 0x0000000c05067c24 */ /* 0x000fe2000f8e02ff */
[----:B------:R-:W-:Y:S01]  /*0130*/  ULOP3.LUT UR8, UR12, 0xf, URZ, 0xc0, !UPT ;  /* 0x0000000f0c087892 */ /* 0x000fe2000f8ec0ff */
[----:B------:R-:W-:Y:S01]  /*0140*/  MOV R0, RZ ;  /* 0x000000ff00007202 */ /* 0x000fe20000000f00 */
[----:B------:R-:W-:Y:S02]  /*0150*/  UMOV UR4, URZ ;  /* 0x000000ff00047c82 */ /* 0x000fe40008000000 */
[----:B------:R-:W-:Y:S02]  /*0160*/  UISETP.NE.AND UP0, UPT, UR8, URZ, UPT ;  /* 0x000000ff0800728c */ /* 0x000fe4000bf05270 */
[----:B------:R-:W-:Y:S09]  /*0170*/  BRA.U !UP1, `(.L_x_1) ;  /* 0x0000000509a87547 */ /* 0x000ff2000b800000 */
[----:B------:R-:W1:Y:S01]  /*0180*/  LDCU.64 UR6, c[0x0][0x380] ;  /* 0x00007000ff0677ac */ /* 0x000e620008000a00 */
[----:B------:R-:W-:Y:S01]  /*0190*/  IMAD.MOV.U32 R0, RZ, RZ, RZ ;  /* 0x000000ffff007224 */ /* 0x000fe200078e00ff */
[----:B------:R-:W-:Y:S01]  /*01a0*/  MOV R7, R6 ;  /* 0x0000000600077202 */ /* 0x000fe20000000f00 */
[----:B------:R-:W-:-:S04]  /*01b0*/  ULOP3.LUT UR4, UR12, 0x7ffffff0, URZ, 0xc0, !UPT ;  /* 0x7ffffff00c047892 */ /* 0x000fc8000f8ec0ff */
[----:B------:R-:W-:Y:S02]  /*01c0*/  UIADD3 UR9, UPT, UPT, -UR4, URZ, URZ ;  /* 0x000000ff04097290 */ /* 0x000fe4000fffe1ff */
[----:B-1----:R-:W-:-:S04]  /*01d0*/  UIADD3 UR5, UP1, UPT, UR6, 0x20, URZ ;  /* 0x0000002006057890 */ /* 0x002fc8000ff3e0ff */
[----:B------:R-:W-:-:S12]  /*01e0*/  UIADD3.X UR6, UPT, UPT, URZ, UR7, URZ, UP1, !UPT ;  /* 0x00000007ff067290 */ /* 0x000fd80008ffe4ff */
.L_x_2:
[----:B------:R-:W-:Y:S01]  /*01f0*/  MOV R2, UR5 ;  /* 0x0000000500027c02 */ /* 0x000fe20008000f00 */
[----:B------:R-:W-:-:S04]  /*0200*/  IMAD.U32 R3, RZ, RZ, UR6 ;  /* 0x00000006ff037e24 */ /* 0x000fc8000f8e00ff */
[----:B------:R-:W-:-:S05]  /*0210*/  IMAD.WIDE R2, R7, 0x4, R2 ;  /* 0x0000000407027825 */ /* 0x000fca00078e0202 */
[----:B0-----:R-:W2:Y:S04]  /*0220*/  LDG.E R21, desc[UR10][R2.64+-0x20] ;  /* 0xffffe00a02157981 */ /* 0x001ea8000c1e1900 */
[----:B------:R-:W3:Y:S04]  /*0230*/  LDG.E R22, desc[UR10][R2.64+-0x1c] ;  /* 0xffffe40a02167981 */ /* 0x000ee8000c1e1900 */
[----:B------:R-:W4:Y:S04]  /*0240*/  LDG.E R23, desc[UR10][R2.64+-0x18] ;  /* 0xffffe80a02177981 */ /* 0x000f28000c1e1900 */
[----:B------:R-:W5:Y:S04]  /*0250*/  LDG.E R20, desc[UR10][R2.64+-0x14] ;  /* 0xffffec0a02147981 */ /* 0x000f68000c1e1900 */
        /* <DEDUP_REMOVED lines=11> */
[----:B------:R0:W5:Y:S01]  /*0310*/  LDG.E R19, desc[UR10][R2.64+0x1c] ;  /* 0x00001c0a02137981 */ /* 0x000162000c1e1900 */
[----:B------:R-:W-:Y:S01]  /*0320*/  UIADD3 UR9, UPT, UPT, UR9, 0x10, URZ ;  /* 0x0000001009097890 */ /* 0x000fe2000fffe0ff */
[----:B------:R-:W-:-:S03]  /*0330*/  IADD3 R7, PT, PT, R7, 0x10, RZ ;  /* 0x0000001007077810 */ /* 0x000fc60007ffe0ff */
[----:B------:R-:W-:Y:S01]  /*0340*/  UISETP.NE.AND UP1, UPT, UR9, URZ, UPT ;  /* 0x000000ff0900728c */ /* 0x000fe2000bf25270 */
[----:B--2---:R-:W-:Y:S02]  /*0350*/  F2FP.BF16.F32.PACK_AB R21, RZ, R21 ;  /* 0x00000015ff15723e */ /* 0x004fe400000010ff */
[----:B---3--:R-:W-:-:S03]  /*0360*/  F2FP.BF16.F32.PACK_AB R22, RZ, R22 ;  /* 0x00000016ff16723e */ /* 0x008fc600000010ff */
[----:B------:R-:W-:Y:S01]  /*0370*/  HMUL2.BF16_V2 R21, R21.H0_H0, R21.H0_H0 ;  /* 0x2000001515157232 */ /* 0x000fe20000200800 */
[----:B----4-:R-:W-:Y:S01]  /*0380*/  F2FP.BF16.F32.PACK_AB R23, RZ, R23 ;  /* 0x00000017ff17723e */ /* 0x010fe200000010ff */
[----:B------:R-:W-:-:S03]  /*0390*/  HMUL2.BF16_V2 R22, R22.H0_H0, R22.H0_H0 ;  /* 0x2000001616167232 */ /* 0x000fc60000200800 */
[----:B------:R-:W-:Y:S02]  /*03a0*/  SHF.L.U32 R21, R21, 0x10, RZ ;  /* 0x0000001015157819 */ /* 0x000fe400000006ff */
[----:B-----5:R-:W-:Y:S01]  /*03b0*/  F2FP.BF16.F32.PACK_AB R20, RZ, R20 ;  /* 0x00000014ff14723e */ /* 0x020fe200000010ff */
[----:B------:R-:W-:Y:S01]  /*03c0*/  HMUL2.BF16_V2 R23, R23.H0_H0, R23.H0_H0 ;  /* 0x2000001717177232 */ /* 0x000fe20000200800 */
[----:B------:R-:W-:Y:S01]  /*03d0*/  SHF.L.U32 R22, R22, 0x10, RZ ;  /* 0x0000001016167819 */ /* 0x000fe200000006ff */
[--C-:B------:R-:W-:Y:S01]  /*03e0*/  FADD R21, R21, R0.reuse ;  /* 0x0000000015157221 */ /* 0x100fe20000000000 */
[----:B------:R-:W-:Y:S01]  /*03f0*/  F2FP.BF16.F32.PACK_AB R18, RZ, R18 ;  /* 0x00000012ff12723e */ /* 0x000fe200000010ff */
[----:B0-----:R-:W-:Y:S01]  /*0400*/  HMUL2.BF16_V2 R2, R20.H0_H0, R20.H0_H0 ;  /* 0x2000001414027232 */ /* 0x001fe20000200800 */
[----:B------:R-:W-:Y:S01]  /*0410*/  PRMT R0, R23, 0x7610, R0 ;  /* 0x0000761017007816 */ /* 0x000fe20000000000 */
[----:B------:R-:W-:Y:S01]  /*0420*/  FADD R21, R21, R22 ;  /* 0x0000001615157221 */ /* 0x000fe20000000000 */
[----:B------:R-:W-:Y:S01]  /*0430*/  F2FP.BF16.F32.PACK_AB R17, RZ, R17 ;  /* 0x00000011ff11723e */ /* 0x000fe200000010ff */
[----:B------:R-:W-:Y:S01]  /*0440*/  HMUL2.BF16_V2 R18, R18.H0_H0, R18.H0_H0 ;  /* 0x2000001212127232 */ /* 0x000fe20000200800 */
[----:B------:R-:W-:Y:S01]  /*0450*/  SHF.L.U32 R3, R2, 0x10, RZ ;  /* 0x0000001002037819 */ /* 0x000fe200000006ff */
[----:B------:R-:W-:Y:S01]  /*0460*/  IMAD.U32 R0, R0, 0x10000, RZ ;  /* 0x0001000000007824 */ /* 0x000fe200078e00ff */
[----:B------:R-:W-:Y:S01]  /*0470*/  F2FP.BF16.F32.PACK_AB R16, RZ, R16 ;  /* 0x00000010ff10723e */ /* 0x000fe200000010ff */
[----:B------:R-:W-:Y:S01]  /*0480*/  HMUL2.BF16_V2 R17, R17.H0_H0, R17.H0_H0 ;  /* 0x2000001111117232 */ /* 0x000fe20000200800 */
[----:B------:R-:W-:Y:S01]  /*0490*/  PRMT R2, R18, 0x7610, R2 ;  /* 0x0000761012027816 */ /* 0x000fe20000000002 */
[----:B------:R-:W-:Y:S01]  /*04a0*/  FADD R0, R21, R0 ;  /* 0x0000000015007221 */ /* 0x000fe20000000000 */
[----:B------:R-:W-:Y:S01]  /*04b0*/  F2FP.BF16.F32.PACK_AB R15, RZ, R15 ;  /* 0x0000000fff0f723e */ /* 0x000fe200000010ff */
[----:B------:R-:W-:-:S02]  /*04c0*/  HMUL2.BF16_V2 R16, R16.H0_H0, R16.H0_H0 ;  /* 0x2000001010107232 */ /* 0x000fc40000200800 */
[----:B------:R-:W-:Y:S01]  /*04d0*/  FADD R0, R0, R3 ;  /* 0x0000000300007221 */ /* 0x000fe20000000000 */
[----:B------:R-:W-:Y:S01]  /*04e0*/  SHF.L.U32 R3, R2, 0x10, RZ ;  /* 0x0000001002037819 */ /* 0x000fe200000006ff */
[----:B------:R-:W-:Y:S01]  /*04f0*/  HMUL2.BF16_V2 R15, R15.H0_H0, R15.H0_H0 ;  /* 0x2000000f0f0f7232 */ /* 0x000fe20000200800 */
[----:B------:R-:W-:Y:S02]  /*0500*/  PRMT R2, R17, 0x7610, R2 ;  /* 0x0000761011027816 */ /* 0x000fe40000000002 */
[----:B------:R-:W-:Y:S01]  /*0510*/  F2FP.BF16.F32.PACK_AB R14, RZ, R14 ;  /* 0x0000000eff0e723e */ /* 0x000fe200000010ff */
[----:B------:R-:W-:Y:S01]  /*0520*/  FADD R0, R0, R3 ;  /* 0x0000000300007221 */ /* 0x000fe20000000000 */
[----:B------:R-:W-:Y:S01]  /*0530*/  F2FP.BF16.F32.PACK_AB R13, RZ, R13 ;  /* 0x0000000dff0d723e */ /* 0x000fe200000010ff */
[----:B------:R-:W-:Y:S01]  /*0540*/  IMAD.U32 R3, R2, 0x10000, RZ ;  /* 0x0001000002037824 */ /* 0x000fe200078e00ff */
[----:B------:R-:W-:Y:S01]  /*0550*/  PRMT R2, R16, 0x7610, R2 ;  /* 0x0000761010027816 */ /* 0x000fe20000000002 */
[----:B------:R-:W-:Y:S01]  /*0560*/  HMUL2.BF16_V2 R14, R14.H0_H0, R14.H0_H0 ;  /* 0x2000000e0e0e7232 */ /* 0x000fe20000200800 */
[----:B------:R-:W-:Y:S01]  /*0570*/  F2FP.BF16.F32.PACK_AB R12, RZ, R12 ;  /* 0x0000000cff0c723e */ /* 0x000fe200000010ff */
[----:B------:R-:W-:Y:S01]  /*0580*/  FADD R0, R0, R3 ;  /* 0x0000000300007221 */ /* 0x000fe20000000000 */
[----:B------:R-:W-:Y:S01]  /*0590*/  SHF.L.U32 R3, R2, 0x10, RZ ;  /* 0x0000001002037819 */ /* 0x000fe200000006ff */
[----:B------:R-:W-:Y:S01]  /*05a0*/  HMUL2.BF16_V2 R13, R13.H0_H0, R13.H0_H0 ;  /* 0x2000000d0d0d7232 */ /* 0x000fe20000200800 */
[----:B------:R-:W-:-:S02]  /*05b0*/  PRMT R2, R15, 0x7610, R2 ;  /* 0x000076100f027816 */ /* 0x000fc40000000002 */
[----:B------:R-:W-:Y:S01]  /*05c0*/  F2FP.BF16.F32.PACK_AB R11, RZ, R11 ;  /* 0x0000000bff0b723e */ /* 0x000fe200000010ff */
[----:B------:R-:W-:Y:S01]  /*05d0*/  FADD R0, R0, R3 ;  /* 0x0000000300007221 */ /* 0x000fe20000000000 */
[----:B------:R-:W-:Y:S02]  /*05e0*/  SHF.L.U32 R3, R2, 0x10, RZ ;  /* 0x0000001002037819 */ /* 0x000fe400000006ff */
[----:B------:R-:W-:Y:S01]  /*05f0*/  PRMT R2, R14, 0x7610, R2 ;  /* 0x000076100e027816 */ /* 0x000fe20000000002 */
[----:B------:R-:W-:Y:S01]  /*0600*/  HMUL2.BF16_V2 R14, R12.H0_H0, R12.H0_H0 ;  /* 0x2000000c0c0e7232 */ /* 0x000fe20000200800 */
[----:B------:R-:W-:Y:S01]  /*0610*/  F2FP.BF16.F32.PACK_AB R12, RZ, R9 ;  /* 0x00000009ff0c723e */ /* 0x000fe200000010ff */
[----:B------:R-:W-:Y:S01]  /*0620*/  FADD R0, R0, R3 ;  /* 0x0000000300007221 */ /* 0x000fe20000000000 */
[----:B------:R-:W-:Y:S01]  /*0630*/  F2FP.BF16.F32.PACK_AB R10, RZ, R10 ;  /* 0x0000000aff0a723e */ /* 0x000fe200000010ff */
[----:B------:R-:W-:Y:S01]  /*0640*/  IMAD.U32 R3, R2, 0x10000, RZ ;  /* 0x0001000002037824 */ /* 0x000fe200078e00ff */
[----:B------:R-:W-:Y:S01]  /*0650*/  PRMT R2, R13, 0x7610, R2 ;  /* 0x000076100d027816 */ /* 0x000fe20000000002 */
[----:B------:R-:W-:Y:S01]  /*0660*/  HMUL2.BF16_V2 R11, R11.H0_H0, R11.H0_H0 ;  /* 0x2000000b0b0b7232 */ /* 0x000fe20000200800 */
[----:B------:R-:W-:Y:S01]  /*0670*/  PRMT R9, R14, 0x7610, R9 ;  /* 0x000076100e097816 */ /* 0x000fe20000000009 */
[----:B------:R-:W-:Y:S01]  /*0680*/  FADD R0, R0, R3 ;  /* 0x0000000300007221 */ /* 0x000fe20000000000 */
[----:B------:R-:W-:Y:S01]  /*0690*/  SHF.L.U32 R3, R2, 0x10, RZ ;  /* 0x0000001002037819 */ /* 0x000fe200000006ff */
[----:B------:R-:W-:Y:S01]  /*06a0*/  HMUL2.BF16_V2 R2, R12.H0_H0, R12.H0_H0 ;  /* 0x2000000c0c027232 */ /* 0x000fe20000200800 */
[----:B------:R-:W-:Y:S01]  /*06b0*/  SHF.L.U32 R9, R9, 0x10, RZ ;  /* 0x0000001009097819 */ /* 0x000fe200000006ff */
[----:B------:R-:W-:Y:S01]  /*06c0*/  HMUL2.BF16_V2 R10, R10.H0_H0, R10.H0_H0 ;  /* 0x2000000a0a0a7232 */ /* 0x000fe20000200800 */
[----:B------:R-:W-:Y:S01]  /*06d0*/  F2FP.BF16.F32.PACK_AB R8, RZ, R8 ;  /* 0x00000008ff08723e */ /* 0x000fe200000010ff */
[----:B------:R-:W-:Y:S01]  /*06e0*/  FADD R0, R0, R3 ;  /* 0x0000000300007221 */ /* 0x000fe20000000000 */
[----:B------:R-:W-:Y:S01]  /*06f0*/  IMAD.U32 R3, R2, 0x10000, RZ ;  /* 0x0001000002037824 */ /* 0x000fe200078e00ff */
[----:B------:R-:W-:-:S02]  /*0700*/  PRMT R2, R11, 0x7610, R2 ;  /* 0x000076100b027816 */ /* 0x000fc40000000002 */
[----:B------:R-:W-:Y:S01]  /*0710*/  FADD R0, R0, R9 ;  /* 0x0000000900007221 */ /* 0x000fe20000000000 */
[----:B------:R-:W-:Y:S01]  /*0720*/  F2FP.BF16.F32.PACK_AB R19, RZ, R19 ;  /* 0x00000013ff13723e */ /* 0x000fe200000010ff */
[----:B------:R-:W-:Y:S01]  /*0730*/  HMUL2.BF16_V2 R9, R8.H0_H0, R8.H0_H0 ;  /* 0x2000000808097232 */ /* 0x000fe20000200800 */
[----:B------:R-:W-:Y:S01]  /*0740*/  PRMT R8, R10, 0x7610, R8 ;  /* 0x000076100a087816 */ /* 0x000fe20000000008 */
[----:B------:R-:W-:Y:S01]  /*0750*/  FADD R0, R0, R3 ;  /* 0x0000000300007221 */ /* 0x000fe20000000000 */
[----:B------:R-:W-:Y:S01]  /*0760*/  SHF.L.U32 R3, R2, 0x10, RZ ;  /* 0x0000001002037819 */ /* 0x000fe200000006ff */
[----:B------:R-:W-:Y:S01]  /*0770*/  HMUL2.BF16_V2 R19, R19.H0_H0, R19.H0_H0 ;  /* 0x2000001313137232 */ /* 0x000fe20000200800 */
[----:B------:R-:W-:Y:S02]  /*0780*/  PRMT R2, R9, 0x7610, R2 ;  /* 0x0000761009027816 */ /* 0x000fe40000000002 */
[----:B------:R-:W-:Y:S01]  /*0790*/  SHF.L.U32 R9, R8, 0x10, RZ ;  /* 0x0000001008097819 */ /* 0x000fe200000006ff */
[----:B------:R-:W-:Y:S01]  /*07a0*/  FADD R0, R0, R3 ;  /* 0x0000000300007221 */ /* 0x000fe20000000000 */
[----:B------:R-:W-:Y:S01]  /*07b0*/  PRMT R8, R19, 0x7610, R8 ;  /* 0x0000761013087816 */ /* 0x000fe20000000008 */
[----:B------:R-:W-:-:S02]  /*07c0*/  IMAD.U32 R3, R2, 0x10000, RZ ;  /* 0x0001000002037824 */ /* 0x000fc400078e00ff */
[----:B------:R-:W-:Y:S01]  /*07d0*/  FADD R0, R0, R9 ;  /* 0x0000000900007221 */ /* 0x000fe20000000000 */
[----:B------:R-:W-:-:S03]  /*07e0*/  SHF.L.U32 R9, R8, 0x10, RZ ;  /* 0x0000001008097819 */ /* 0x000fc600000006ff */
[----:B------:R-:W-:-:S04]  /*07f0*/  FADD R0, R0, R3 ;  /* 0x0000000300007221 */ /* 0x000fc80000000000 */
[----:B------:R-:W-:Y:S01]  /*0800*/  FADD R0, R0, R9 ;  /* 0x0000000900007221 */ /* 0x000fe20000000000 */
[----:B------:R-:W-:Y:S06]  /*0810*/  BRA.U UP1, `(.L_x_2) ;  /* 0xfffffff901747547 */ /* 0x000fec000b83ffff */
.L_x_1:
[----:B------:R-:W-:Y:S05]  /*0820*/  BRA.U !UP0, `(.L_x_0) ;  /* 0x0000000508907547 */ /* 0x000fea000b800000 */
[----:B------:R-:W-:Y:S02]  /*0830*/  UISETP.GE.U32.AND UP0, UPT, UR8, 0x8, UPT ;  /* 0x000000080800788c */ /* 0x000fe4000bf06070 */
[----:B------:R-:W-:-:S04]  /*0840*/  ULOP3.LUT UR6, UR12, 0x7, URZ, 0xc0, !UPT ;  /* 0x000000070c067892 */ /* 0x000fc8000f8ec0ff */
[----:B------:R-:W-:-:S03]  /*0850*/  UISETP.NE.AND UP1, UPT, UR6, URZ, UPT ;  /* 0x000000ff0600728c */ /* 0x000fc6000bf25270 */
[----:B------:R-:W-:Y:S08]  /*0860*/  BRA.U !UP0, `(.L_x_3) ;  /* 0x0000000108cc7547 */ /* 0x000ff0000b800000 */
[----:B------:R-:W1:Y:S01]  /*0870*/  LDC.64 R8, c[0x0][0x380] ;  /* 0x0000e000ff087b82 */ /* 0x000e620000000a00 */
[----:B------:R-:W-:-:S04]  /*0880*/  VIADD R3, R6, UR4 ;  /* 0x0000000406037c36 */ /* 0x000fc80008000000 */
[----:B-1----:R-:W-:-:S05]  /*0890*/  IMAD.WIDE R8, R3, 0x4, R8 ;  /* 0x0000000403087825 */ /* 0x002fca00078e0208 */
[----:B0-----:R-:W2:Y:S04]  /*08a0*/  LDG.E R11, desc[UR10][R8.64+0x4] ;  /* 0x0000040a080b7981 */ /* 0x001ea8000c1e1900 */
[----:B------:R-:W3:Y:S04]  /*08b0*/  LDG.E R10, desc[UR10][R8.64] ;  /* 0x0000000a080a7981 */ /* 0x000ee8000c1e1900 */
[----:B------:R-:W4:Y:S04]  /*08c0*/  LDG.E R12, desc[UR10][R8.64+0x8] ;  /* 0x0000080a080c7981 */ /* 0x000f28000c1e1900 */
[----:B------:R-:W5:Y:S04]  /*08d0*/  LDG.E R13, desc[UR10][R8.64+0xc] ;  /* 0x00000c0a080d7981 */ /* 0x000f68000c1e1900 */
[----:B------:R-:W5:Y:S04]  /*08e0*/  LDG.E R14, desc[UR10][R8.64+0x10] ;  /* 0x0000100a080e7981 */ /* 0x000f68000c1e1900 */
[----:B------:R-:W5:Y:S04]  /*08f0*/  LDG.E R7, desc[UR10][R8.64+0x14] ;  /* 0x0000140a08077981 */ /* 0x000f68000c1e1900 */
[----:B------:R-:W5:Y:S04]  /*0900*/  LDG.E R3, desc[UR10][R8.64+0x18] ;  /* 0x0000180a08037981 */ /* 0x000f68000c1e1900 */
[----:B------:R4:W5:Y:S01]  /*0910*/  LDG.E R2, desc[UR10][R8.64+0x1c] ;  /* 0x00001c0a08027981 */ /* 0x000962000c1e1900 */
[----:B------:R-:W-:Y:S01]  /*0920*/  UIADD3 UR4, UPT, UPT, UR4, 0x8, URZ ;  /* 0x0000000804047890 */ /* 0x000fe2000fffe0ff */
[----:B--2---:R-:W-:-:S02]  /*0930*/  F2FP.BF16.F32.PACK_AB R11, RZ, R11 ;  /* 0x0000000bff0b723e */ /* 0x004fc400000010ff */
[----:B---3--:R-:W-:-:S03]  /*0940*/  F2FP.BF16.F32.PACK_AB R10, RZ, R10 ;  /* 0x0000000aff0a723e */ /* 0x008fc600000010ff */
[----:B------:R-:W-:Y:S01]  /*0950*/  HMUL2.BF16_V2 R11, R11.H0_H0, R11.H0_H0 ;  /* 0x2000000b0b0b7232 */ /* 0x000fe20000200800 */
[----:B----4-:R-:W-:Y:S01]  /*0960*/  F2FP.BF16.F32.PACK_AB R9, RZ, R12 ;  /* 0x0000000cff09723e */ /* 0x010fe200000010ff */
[----:B------:R-:W-:-:S03]  /*0970*/  HMUL2.BF16_V2 R10, R10.H0_H0, R10.H0_H0 ;  /* 0x2000000a0a0a7232 */ /* 0x000fc60000200800 */
[----:B------:R-:W-:Y:S02]  /*0980*/  PRMT R12, R11, 0x7610, R12 ;  /* 0x000076100b0c7816 */ /* 0x000fe4000000000c */
[----:B-----5:R-:W-:Y:S01]  /*0990*/  F2FP.BF16.F32.PACK_AB R13, RZ, R13 ;  /* 0x0000000dff0d723e */ /* 0x020fe200000010ff */
[----:B------:R-:W-:Y:S01]  /*09a0*/  HMUL2.BF16_V2 R9, R9.H0_H0, R9.H0_H0 ;  /* 0x2000000909097232 */ /* 0x000fe20000200800 */
[----:B------:R-:W-:Y:S02]  /*09b0*/  SHF.L.U32 R11, R10, 0x10, RZ ;  /* 0x000000100a0b7819 */ /* 0x000fe400000006ff */
[----:B------:R-:W-:Y:S01]  /*09c0*/  F2FP.BF16.F32.PACK_AB R14, RZ, R14 ;  /* 0x0000000eff0e723e */ /* 0x000fe200000010ff */
[----:B------:R-:W-:Y:S01]  /*09d0*/  HMUL2.BF16_V2 R13, R13.H0_H0, R13.H0_H0 ;  /* 0x2000000d0d0d7232 */ /* 0x000fe20000200800 */
[----:B------:R-:W-:Y:S01]  /*09e0*/  SHF.L.U32 R12, R12, 0x10, RZ ;  /* 0x000000100c0c7819 */ /* 0x000fe200000006ff */
[----:B------:R-:W-:Y:S01]  /*09f0*/  FADD R11, R0, R11 ;  /* 0x0000000b000b7221 */ /* 0x000fe20000000000 */
[----:B------:R-:W-:Y:S01]  /*0a00*/  PRMT R0, R9, 0x7610, R0 ;  /* 0x0000761009007816 */ /* 0x000fe20000000000 */
[----:B------:R-:W-:Y:S01]  /*0a10*/  HMUL2.BF16_V2 R14, R14.H0_H0, R14.H0_H0 ;  /* 0x2000000e0e0e7232 */ /* 0x000fe20000200800 */
[----:B------:R-:W-:Y:S01]  /*0a20*/  F2FP.BF16.F32.PACK_AB R8, RZ, R7 ;  /* 0x00000007ff08723e */ /* 0x000fe200000010ff */
[----:B------:R-:W-:Y:S01]  /*0a30*/  FADD R11, R11, R12 ;  /* 0x0000000c0b0b7221 */ /* 0x000fe20000000000 */
[----:B------:R-:W-:Y:S01]  /*0a40*/  PRMT R7, R13, 0x7610, R7 ;  /* 0x000076100d077816 */ /* 0x000fe20000000007 */
[----:B------:R-:W-:Y:S01]  /*0a50*/  IMAD.U32 R0, R0, 0x10000, RZ ;  /* 0x0001000000007824 */ /* 0x000fe200078e00ff */
[----:B------:R-:W-:Y:S01]  /*0a60*/  F2FP.BF16.F32.PACK_AB R9, RZ, R3 ;  /* 0x00000003ff09723e */ /* 0x000fe200000010ff */
[----:B------:R-:W-:Y:S01]  /*0a70*/  HMUL2.BF16_V2 R10, R8.H0_H0, R8.H0_H0 ;  /* 0x20000008080a7232 */ /* 0x000fe20000200800 */
[----:B------:R-:W-:Y:S01]  /*0a80*/  PRMT R3, R14, 0x7610, R3 ;  /* 0x000076100e037816 */ /* 0x000fe20000000003 */
[----:B------:R-:W-:Y:S01]  /*0a90*/  FADD R0, R11, R0 ;  /* 0x000000000b007221 */ /* 0x000fe20000000000 */
[----:B------:R-:W-:Y:S01]  /*0aa0*/  SHF.L.U32 R7, R7, 0x10, RZ ;  /* 0x0000001007077819 */ /* 0x000fe200000006ff */
[----:B------:R-:W-:Y:S01]  /*0ab0*/  HMUL2.BF16_V2 R9, R9.H0_H0, R9.H0_H0 ;  /* 0x2000000909097232 */ /* 0x000fe20000200800 */
[----:B------:R-:W-:-:S02]  /*0ac0*/  F2FP.BF16.F32.PACK_AB R8, RZ, R2 ;  /* 0x00000002ff08723e */ /* 0x000fc400000010ff */
[----:B------:R-:W-:Y:S01]  /*0ad0*/  PRMT R2, R10, 0x7610, R2 ;  /* 0x000076100a027816 */ /* 0x000fe20000000002 */
[----:B------:R-:W-:Y:S01]  /*0ae0*/  FADD R0, R0, R7 ;  /* 0x0000000700007221 */ /* 0x000fe20000000000 */
[----:B------:R-:W-:Y:S01]  /*0af0*/  SHF.L.U32 R3, R3, 0x10, RZ ;  /* 0x0000001003037819 */ /* 0x000fe200000006ff */
[----:B------:R-:W-:Y:S01]  /*0b00*/  HMUL2.BF16_V2 R10, R8.H0_H0, R8.H0_H0 ;  /* 0x20000008080a7232 */ /* 0x000fe20000200800 */
[----:B------:R-:W-:Y:S01]  /*0b10*/  PRMT R8, R9, 0x7610, R8 ;  /* 0x0000761009087816 */ /* 0x000fe20000000008 */
[----:B------:R-:W-:Y:S02]  /*0b20*/  IMAD.U32 R7, R2, 0x10000, RZ ;  /* 0x0001000002077824 */ /* 0x000fe400078e00ff */
[----:B------:R-:W-:Y:S01]  /*0b30*/  FADD R0, R0, R3 ;  /* 0x0000000300007221 */ /* 0x000fe20000000000 */
[----:B------:R-:W-:Y:S02]  /*0b40*/  PRMT R2, R10, 0x7610, R2 ;  /* 0x000076100a027816 */ /* 0x000fe40000000002 */
[----:B------:R-:W-:Y:S01]  /*0b50*/  SHF.L.U32 R3, R8, 0x10, RZ ;  /* 0x0000001008037819 */ /* 0x000fe200000006ff */
[----:B------:R-:W-:Y:S01]  /*0b60*/  FADD R0, R0, R7 ;  /* 0x0000000700007221 */ /* 0x000fe20000000000 */
[----:B------:R-:W-:-:S03]  /*0b70*/  SHF.L.U32 R7, R2, 0x10, RZ ;  /* 0x0000001002077819 */ /* 0x000fc600000006ff */
[----:B------:R-:W-:-:S04]  /*0b80*/  FADD R0, R0, R3 ;  /* 0x0000000300007221 */ /* 0x000fc80000000000 */
[----:B------:R-:W-:-:S07]  /*0b90*/  FADD R0, R0, R7 ;  /* 0x0000000700007221 */ /* 0x000fce0000000000 */
.L_x_3:
        /* <DEDUP_REMOVED lines=11> */
[----:B------:R-:W5:Y:S01]  /*0c50*/  LDG.E R10, desc[UR10][R2.64+0xc] ;  /* 0x00000c0a020a7981 */ /* 0x000f62000c1e1900 */
[----:B------:R-:W-:Y:S01]  /*0c60*/  UIADD3 UR4, UPT, UPT, UR4, 0x4, URZ ;  /* 0x0000000404047890 */ /* 0x000fe2000fffe0ff */
[----:B--2---:R-:W-:-:S02]  /*0c70*/  F2FP.BF16.F32.PACK_AB R7, RZ, R7 ;  /* 0x00000007ff07723e */ /* 0x004fc400000010ff */
        /* <DEDUP_REMOVED lines=8> */
[----:B------:R-:W-:Y:S02]  /*0d00*/  FADD R7, R0, R7 ;  /* 0x0000000700077221 */ /* 0x000fe40000000000 */
[----:B------:R-:W-:Y:S01]  /*0d10*/  HMUL2.BF16_V2 R10, R10.H0_H0, R10.H0_H0 ;  /* 0x2000000a0a0a7232 */ /* 0x000fe20000200800 */
[----:B------:R-:W-:Y:S01]  /*0d20*/  PRMT R2, R9, 0x7610, R2 ;  /* 0x0000761009027816 */ /* 0x000fe20000000002 */
[----:B------:R-:W-:-:S03]  /*0d30*/  FADD R7, R7, R8 ;  /* 0x0000000807077221 */ /* 0x000fc60000000000 */
[----:B------:R-:W-:Y:S02]  /*0d40*/  PRMT R0, R10, 0x7610, R0 ;  /* 0x000076100a007816 */ /* 0x000fe40000000000 */
[----:B------:R-:W-:-:S03]  /*0d50*/  SHF.L.U32 R2, R2, 0x10, RZ ;  /* 0x0000001002027819 */ /* 0x000fc600000006ff */
[----:B------:R-:W-:Y:S02]  /*0d60*/  IMAD.U32 R3, R0, 0x10000, RZ ;  /* 0x0001000000037824 */ /* 0x000fe400078e00ff */
[----:B------:R-:W-:-:S04]  /*0d70*/  FADD R2, R7, R2 ;  /* 0x0000000207027221 */ /* 0x000fc80000000000 */
[----:B------:R-:W-:-:S07]  /*0d80*/  FADD R0, R2, R3 ;  /* 0x0000000302007221 */ /* 0x000fce0000000000 */
.L_x_4:
[----:B------:R-:W-:Y:S05]  /*0d90*/  BRA.U !UP1, `(.L_x_0) ;  /* 0x0000000109347547 */ /* 0x000fea000b800000 */
[----:B------:R-:W1:Y:S01]  /*0da0*/  LDC.64 R8, c[0x0][0x380] ;  /* 0x0000e000ff087b82 */ /* 0x000e620000000a00 */
[----:B------:R-:W-:Y:S01]  /*0db0*/  IADD3 R7, PT, PT, R6, UR4, RZ ;  /* 0x0000000406077c10 */ /* 0x000fe2000fffe0ff */
[----:B------:R-:W-:-:S12]  /*0dc0*/  UIADD3 UR5, UPT, UPT, -UR5, URZ, URZ ;  /* 0x000000ff05057290 */ /* 0x000fd8000fffe1ff */
.L_x_5:
[----:B-1----:R-:W-:-:S06]  /*0dd0*/  IMAD.WIDE R2, R7, 0x4, R8 ;  /* 0x0000000407027825 */ /* 0x002fcc00078e0208 */
[----:B0-----:R-:W2:Y:S01]  /*0de0*/  LDG.E R2, desc[UR10][R2.64] ;  /* 0x0000000a02027981 */ /* 0x001ea2000c1e1900 */
[----:B------:R-:W-:Y:S01]  /*0df0*/  UIADD3 UR5, UPT, UPT, UR5, 0x1, URZ ;  /* 0x0000000105057890 */ /* 0x000fe2000fffe0ff */
[----:B------:R-:W-:-:S03]  /*0e00*/  IADD3 R7, PT, PT, R7, 0x1, RZ ;  /* 0x0000000107077810 */ /* 0x000fc60007ffe0ff */
[----:B------:R-:W-:Y:S01]  /*0e10*/  UISETP.NE.AND UP0, UPT, UR5, URZ, UPT ;  /* 0x000000ff0500728c */ /* 0x000fe2000bf05270 */
[----:B--2---:R-:W-:-:S05]  /*0e20*/  F2FP.BF16.F32.PACK_AB R3, RZ, R2 ;  /* 0x00000002ff03723e */ /* 0x004fca00000010ff */
[----:B------:R-:W-:-:S05]  /*0e30*/  HMUL2.BF16_V2 R6, R3.H0_H0, R3.H0_H0 ;  /* 0x2000000303067232 */ /* 0x000fca0000200800 */
[----:B------:R-:W-:-:S05]  /*0e40*/  SHF.L.U32 R11, R6, 0x10, RZ ;  /* 0x00000010060b7819 */ /* 0x000fca00000006ff */
[----:B------:R-:W-:Y:S01]  /*0e50*/  FADD R0, R11, R0 ;  /* 0x000000000b007221 */ /* 0x000fe20000000000 */
[----:B------:R-:W-:Y:S06]  /*0e60*/  BRA.U UP0, `(.L_x_5) ;  /* 0xfffffffd00d87547 */ /* 0x000fec000b83ffff */
.L_x_0:
[----:B------:R-:W1:Y:S01]  /*0e70*/  LDC.64 R2, c[0x0][0x388] ;  /* 0x0000e200ff027b82 */ /* 0x000e620000000a00 */
[----:B------:R-:W-:-:S04]  /*0e80*/  IMAD R5, R4, UR13, R5 ;  /* 0x0000000d04057c24 */ /* 0x000fc8000f8e0205 */
[----:B-1----:R-:W-:-:S05]  /*0e90*/  IMAD.WIDE R2, R5, 0x4, R2 ;  /* 0x0000000405027825 */ /* 0x002fca00078e0202 */
[----:B0-----:R-:W-:Y:S01]  /*0ea0*/  STG.E desc[UR10][R2.64], R0 ;  /* 0x0000000002007986 */ /* 0x001fe2000c10190a */
[----:B------:R-:W-:Y:S05]  /*0eb0*/  EXIT ;  /* 0x000000000000794d */ /* 0x000fea0003800000 */
.L_x_6:
[----:B------:R-:W-:-:S00]  /*0ec0*/  BRA `(.L_x_6) ;  /* 0xfffffffc00fc7947 */ /* 0x000fc0000383ffff */
[----:B------:R-:W-:-:S00]  /*0ed0*/  NOP ;  /* 0x0000000000007918 */ /* 0x000fc00000000000 */
        /* <DEDUP_REMOVED lines=10> */
.L_x_7:


//--------------------- .nv.shared.reserved.0     --------------------------
	.section	.nv.shared.reserved.0,"aw",@nobits
	.weak		__nv_reservedSMEM_offset_0_alias
	.size		__nv_reservedSMEM_offset_0_alias, 0, 64
	.other		__nv_reservedSMEM_offset_0_alias,@"STO_CUDA_RESERVED_SHARED STV_DEFAULT"
__nv_reservedSMEM_offset_0_alias:
	.zero		0
	.zero		64


//--------------------- .nv.constant0._Z28matrix_transpose_kernel_bf16PKfPfii --------------------------
	.section	.nv.constant0._Z28matrix_transpose_kernel_bf16PKfPfii,"a",@progbits
	.sectionflags	@""
	.align	4
.nv.constant0._Z28matrix_transpose_kernel_bf16PKfPfii:
	.zero		920


//--------------------- SYMBOLS --------------------------

	.type		.nv.reservedSmem.offset0,@object
	.size		.nv.reservedSmem.offset0,0x4
